	.headerflags	@"EF_CUDA_TEXMODE_UNIFIED EF_CUDA_64BIT_ADDRESS EF_CUDA_ACCELERATORS EF_CUDA_SM90 EF_CUDA_VIRTUAL_SM(EF_CUDA_SM90)"
	.elftype	@"ET_EXEC"


//--------------------- .nv.info                  --------------------------
	.section	.nv.info,"",@"SHT_CUDA_INFO"
	.align	4


	//----- nvinfo : EIATTR_REGCOUNT
	.align		4
        /*0000*/ 	.byte	0x04, 0x2f
        /*0002*/ 	.short	(.L_1 - .L_0)
	.align		4
.L_0:
        /*0004*/ 	.word	index@(triton_poi_fused__to_copy_72)
        /*0008*/ 	.word	0x0000000a


	//----- nvinfo : EIATTR_MIN_STACK_SIZE
	.align		4
.L_1:
        /*000c*/ 	.byte	0x04, 0x12
        /*000e*/ 	.short	(.L_3 - .L_2)
	.align		4
.L_2:
        /*0010*/ 	.word	index@(triton_poi_fused__to_copy_72)
        /*0014*/ 	.word	0x00000000


	//----- nvinfo : EIATTR_FRAME_SIZE
	.align		4
.L_3:
        /*0018*/ 	.byte	0x04, 0x11
        /*001a*/ 	.short	(.L_5 - .L_4)
	.align		4
.L_4:
        /*001c*/ 	.word	index@(triton_poi_fused__to_copy_72)
        /*0020*/ 	.word	0x00000000


	//----- nvinfo : EIATTR_MIN_STACK_SIZE
	.align		4
.L_5:
        /*0024*/ 	.byte	0x04, 0x12
        /*0026*/ 	.short	(.L_7 - .L_6)
	.align		4
.L_6:
        /*0028*/ 	.word	index@(triton_poi_fused__to_copy_72)
        /*002c*/ 	.word	0x00000000
.L_7:


//--------------------- .nv.info.triton_poi_fused__to_copy_72 --------------------------
	.section	.nv.info.triton_poi_fused__to_copy_72,"",@"SHT_CUDA_INFO"
	.sectionflags	@""
	.align	4


	//----- nvinfo : EIATTR_CUDA_API_VERSION
	.align		4
        /*0000*/ 	.byte	0x04, 0x37
        /*0002*/ 	.short	(.L_9 - .L_8)
.L_8:
        /*0004*/ 	.word	0x0000007c


	//----- nvinfo : EIATTR_KPARAM_INFO
	.align		4
.L_9:
        /*0008*/ 	.byte	0x04, 0x17
        /*000a*/ 	.short	(.L_11 - .L_10)
.L_10:
        /*000c*/ 	.word	0x00000000
        /*0010*/ 	.short	0x0001
        /*0012*/ 	.short	0x0008
        /*0014*/ 	.byte	0x00, 0xf0, 0x11, 0x00


	//----- nvinfo : EIATTR_KPARAM_INFO
	.align		4
.L_11:
        /*0018*/ 	.byte	0x04, 0x17
        /*001a*/ 	.short	(.L_13 - .L_12)
.L_12:
        /*001c*/ 	.word	0x00000000
        /*0020*/ 	.short	0x0000
        /*0022*/ 	.short	0x0000
        /*0024*/ 	.byte	0x00, 0xf4, 0x21, 0x00


	//----- nvinfo : EIATTR_SPARSE_MMA_MASK
	.align		4
.L_13:
        /*0028*/ 	.byte	0x03, 0x50
        /*002a*/ 	.short	0x0000


	//----- nvinfo : EIATTR_MAXREG_COUNT
	.align		4
        /*002c*/ 	.byte	0x03, 0x1b
        /*002e*/ 	.short	0x00ff


	//----- nvinfo : EIATTR_EXIT_INSTR_OFFSETS
	.align		4
        /*0030*/ 	.byte	0x04, 0x1c
        /*0032*/ 	.short	(.L_15 - .L_14)


	//   ....[0]....
.L_14:
        /*0034*/ 	.word	0x00000100


	//   ....[1]....
        /*0038*/ 	.word	0x00000130


	//----- nvinfo : EIATTR_REQNTID
	.align		4
.L_15:
        /*003c*/ 	.byte	0x04, 0x10
        /*003e*/ 	.short	(.L_17 - .L_16)
.L_16:
        /*0040*/ 	.word	0x00000020
        /*0044*/ 	.word	0x00000001
        /*0048*/ 	.word	0x00000001


	//----- nvinfo : EIATTR_CBANK_PARAM_SIZE
	.align		4
.L_17:
        /*004c*/ 	.byte	0x03, 0x19
        /*004e*/ 	.short	0x000c


	//----- nvinfo : EIATTR_PARAM_CBANK
	.align		4
        /*0050*/ 	.byte	0x04, 0x0a
        /*0052*/ 	.short	(.L_19 - .L_18)
	.align		4
.L_18:
        /*0054*/ 	.word	index@(.nv.constant0.triton_poi_fused__to_copy_72)
        /*0058*/ 	.short	0x0210
        /*005a*/ 	.short	0x000c


	//----- nvinfo : EIATTR_SW_WAR
	.align		4
.L_19:
        /*005c*/ 	.byte	0x04, 0x36
        /*005e*/ 	.short	(.L_21 - .L_20)
.L_20:
        /*0060*/ 	.word	0x00000008
.L_21:


//--------------------- .nv.callgraph             --------------------------
	.section	.nv.callgraph,"",@"SHT_CUDA_CALLGRAPH"
	.align	4
	.sectionentsize	8
	.align		4
        /*0000*/ 	.word	0x00000000
	.align		4
        /*0004*/ 	.word	0xffffffff
	.align		4
        /*0008*/ 	.word	0x00000000
	.align		4
        /*000c*/ 	.word	0xfffffffe
	.align		4
        /*0010*/ 	.word	0x00000000
	.align		4
        /*0014*/ 	.word	0xfffffffd
	.align		4
        /*0018*/ 	.word	0x00000000
	.align		4
        /*001c*/ 	.word	0xfffffffc


//--------------------- .text.triton_poi_fused__to_copy_72 --------------------------
	.section	.text.triton_poi_fused__to_copy_72,"ax",@progbits
	.align	128
        .global         triton_poi_fused__to_copy_72
        .type           triton_poi_fused__to_copy_72,@function
        .size           triton_poi_fused__to_copy_72,(.L_x_1 - triton_poi_fused__to_copy_72)
        .other          triton_poi_fused__to_copy_72,@"STO_CUDA_ENTRY STV_DEFAULT"
triton_poi_fused__to_copy_72:
.text.triton_poi_fused__to_copy_72:
[----:B------:R-:W0:Y:S02]  /*0000*/  LDC R1, c[0x0][0x28] ;  /* 0x00000a00ff017b82 */ /* 0x000e240000000800 */
[----:B------:R-:W1:Y:S01]  /*0010*/  S2R R6, SR_TID.X ;  /* 0x0000000000067919 */ /* 0x000e620000002100 */
[----:B------:R-:W-:Y:S01]  /*0020*/  IMAD.MOV.U32 R7, RZ, RZ, 0x3f000000 ;  /* 0x3f000000ff077424 */ /* 0x000fe200078e00ff */
[----:B------:R-:W2:Y:S01]  /*0030*/  LDC.64 R2, c[0x0][0x210] ;  /* 0x00008400ff027b82 */ /* 0x000ea20000000a00 */
[----:B------:R-:W3:Y:S01]  /*0040*/  S2R R5, SR_CTAID.X ;  /* 0x0000000000057919 */ /* 0x000ee20000002500 */
[C---:B-1----:R-:W-:Y:S02]  /*0050*/  LOP3.LUT R0, R6.reuse, 0x7, RZ, 0xc0, !PT ;  /* 0x0000000706007812 */ /* 0x042fe400078ec0ff */
[----:B------:R-:W-:-:S03]  /*0060*/  LOP3.LUT P0, RZ, R6, 0x18, RZ, 0xc0, !PT ;  /* 0x0000001806ff7812 */ /* 0x000fc6000780c0ff */
[----:B---3--:R-:W-:-:S04]  /*0070*/  IMAD R5, R5, 0x8, R0 ;  /* 0x0000000805057824 */ /* 0x008fc800078e0200 */
[C---:B--2---:R-:W-:Y:S01]  /*0080*/  IMAD.WIDE R2, R5.reuse, 0x8, R2 ;  /* 0x0000000805027825 */ /* 0x044fe200078e0202 */
[----:B------:R-:W-:Y:S02]  /*0090*/  I2FP.F32.S32 R0, R5 ;  /* 0x0000000500007245 */ /* 0x000fe40000201400 */
[----:B------:R-:W-:-:S03]  /*00a0*/  ISETP.LT.AND P0, PT, R5, 0x8, !P0 ;  /* 0x000000080500780c */ /* 0x000fc60004701270 */
[----:B------:R-:W-:-:S04]  /*00b0*/  FADD R0, R0, 0.5 ;  /* 0x3f00000000007421 */ /* 0x000fc80000000000 */
[----:B------:R-:W-:-:S05]  /*00c0*/  FFMA R0, R0, R7, -0.5 ;  /* 0xbf00000000007423 */ /* 0x000fca0000000007 */
[----:B------:R-:W-:-:S04]  /*00d0*/  FMNMX R0, RZ, R0, !PT ;  /* 0x00000000ff007209 */ /* 0x000fc80007800000 */
[----:B------:R-:W1:Y:S02]  /*00e0*/  F2I.TRUNC.NTZ R4, R0 ;  /* 0x0000000000047305 */ /* 0x000e64000020f100 */
[----:B-1----:R-:W-:Y:S01]  /*00f0*/  SHF.R.S32.HI R5, RZ, 0x1f, R4 ;  /* 0x0000001fff057819 */ /* 0x002fe20000011404 */
[----:B------:R-:W-:Y:S06]  /*0100*/  @!P0 EXIT ;  /* 0x000000000000894d */ /* 0x000fec0003800000 */
[----:B------:R-:W-:Y:S02]  /*0110*/  ULDC.64 UR4, c[0x0][0x208] ;  /* 0x0000820000047ab9 */ /* 0x000fe40000000a00 */
[----:B------:R-:W-:Y:S01]  /*0120*/  STG.E.64 desc[UR4][R2.64], R4 ;  /* 0x0000000402007986 */ /* 0x000fe2000c101b04 */
[----:B------:R-:W-:Y:S05]  /*0130*/  EXIT ;  /* 0x000000000000794d */ /* 0x000fea0003800000 */
.L_x_0:
[----:B------:R-:W-:-:S00]  /*0140*/  BRA `(.L_x_0) ;  /* 0xfffffffc00fc7947 */ /* 0x000fc0000383ffff */
[----:B------:R-:W-:-:S00]  /*0150*/  NOP ;  /* 0x0000000000007918 */ /* 0x000fc00000000000 */
        /* <DEDUP_REMOVED lines=10> */
.L_x_1:


//--------------------- .nv.constant0.triton_poi_fused__to_copy_72 --------------------------
	.section	.nv.constant0.triton_poi_fused__to_copy_72,"a",@progbits
	.sectionflags	@""
	.align	4
.nv.constant0.triton_poi_fused__to_copy_72:
	.zero		540
